	.headerflags	@"EF_CUDA_TEXMODE_UNIFIED EF_CUDA_64BIT_ADDRESS EF_CUDA_ACCELERATORS EF_CUDA_SM90 EF_CUDA_VIRTUAL_SM(EF_CUDA_SM90)"
	.elftype	@"ET_EXEC"


//--------------------- .nv.info                  --------------------------
	.section	.nv.info,"",@"SHT_CUDA_INFO"
	.align	4


	//----- nvinfo : EIATTR_REGCOUNT
	.align		4
        /*0000*/ 	.byte	0x04, 0x2f
        /*0002*/ 	.short	(.L_3 - .L_2)
	.align		4
.L_2:
        /*0004*/ 	.word	index@(triton_poi_fused_cat_relu_50)
        /*0008*/ 	.word	0x00000028


	//----- nvinfo : EIATTR_MIN_STACK_SIZE
	.align		4
.L_3:
        /*000c*/ 	.byte	0x04, 0x12
        /*000e*/ 	.short	(.L_5 - .L_4)
	.align		4
.L_4:
        /*0010*/ 	.word	index@(triton_poi_fused_cat_relu_50)
        /*0014*/ 	.word	0x00000000


	//----- nvinfo : EIATTR_FRAME_SIZE
	.align		4
.L_5:
        /*0018*/ 	.byte	0x04, 0x11
        /*001a*/ 	.short	(.L_7 - .L_6)
	.align		4
.L_6:
        /*001c*/ 	.word	index@(triton_poi_fused_cat_relu_50)
        /*0020*/ 	.word	0x00000000


	//----- nvinfo : EIATTR_MIN_STACK_SIZE
	.align		4
.L_7:
        /*0024*/ 	.byte	0x04, 0x12
        /*0026*/ 	.short	(.L_9 - .L_8)
	.align		4
.L_8:
        /*0028*/ 	.word	index@(triton_poi_fused_cat_relu_50)
        /*002c*/ 	.word	0x00000000
.L_9:


//--------------------- .nv.info.triton_poi_fused_cat_relu_50 --------------------------
	.section	.nv.info.triton_poi_fused_cat_relu_50,"",@"SHT_CUDA_INFO"
	.sectionflags	@""
	.align	4


	//----- nvinfo : EIATTR_CUDA_API_VERSION
	.align		4
        /*0000*/ 	.byte	0x04, 0x37
        /*0002*/ 	.short	(.L_11 - .L_10)
.L_10:
        /*0004*/ 	.word	0x0000007c


	//----- nvinfo : EIATTR_KPARAM_INFO
	.align		4
.L_11:
        /*0008*/ 	.byte	0x04, 0x17
        /*000a*/ 	.short	(.L_13 - .L_12)
.L_12:
        /*000c*/ 	.word	0x00000000
        /*0010*/ 	.short	0x000d
        /*0012*/ 	.short	0x0064
        /*0014*/ 	.byte	0x00, 0xf0, 0x11, 0x00


	//----- nvinfo : EIATTR_KPARAM_INFO
	.align		4
.L_13:
        /*0018*/ 	.byte	0x04, 0x17
        /*001a*/ 	.short	(.L_15 - .L_14)
.L_14:
        /*001c*/ 	.word	0x00000000
        /*0020*/ 	.short	0x000c
        /*0022*/ 	.short	0x0060
        /*0024*/ 	.byte	0x00, 0xf0, 0x11, 0x00


	//----- nvinfo : EIATTR_KPARAM_INFO
	.align		4
.L_15:
        /*0028*/ 	.byte	0x04, 0x17
        /*002a*/ 	.short	(.L_17 - .L_16)
.L_16:
        /*002c*/ 	.word	0x00000000
        /*0030*/ 	.short	0x000b
        /*0032*/ 	.short	0x0058
        /*0034*/ 	.byte	0x00, 0xf4, 0x21, 0x00


	//----- nvinfo : EIATTR_KPARAM_INFO
	.align		4
.L_17:
        /*0038*/ 	.byte	0x04, 0x17
        /*003a*/ 	.short	(.L_19 - .L_18)
.L_18:
        /*003c*/ 	.word	0x00000000
        /*0040*/ 	.short	0x000a
        /*0042*/ 	.short	0x0050
        /*0044*/ 	.byte	0x00, 0xf4, 0x21, 0x00


	//----- nvinfo : EIATTR_KPARAM_INFO
	.align		4
.L_19:
        /*0048*/ 	.byte	0x04, 0x17
        /*004a*/ 	.short	(.L_21 - .L_20)
.L_20:
        /*004c*/ 	.word	0x00000000
        /*0050*/ 	.short	0x0009
        /*0052*/ 	.short	0x0048
        /*0054*/ 	.byte	0x00, 0xf4, 0x21, 0x00


	//----- nvinfo : EIATTR_KPARAM_INFO
	.align		4
.L_21:
        /*0058*/ 	.byte	0x04, 0x17
        /*005a*/ 	.short	(.L_23 - .L_22)
.L_22:
        /*005c*/ 	.word	0x00000000
        /*0060*/ 	.short	0x0008
        /*0062*/ 	.short	0x0040
        /*0064*/ 	.byte	0x00, 0xf4, 0x21, 0x00


	//----- nvinfo : EIATTR_KPARAM_INFO
	.align		4
.L_23:
        /*0068*/ 	.byte	0x04, 0x17
        /*006a*/ 	.short	(.L_25 - .L_24)
.L_24:
        /*006c*/ 	.word	0x00000000
        /*0070*/ 	.short	0x0007
        /*0072*/ 	.short	0x0038
        /*0074*/ 	.byte	0x00, 0xf4, 0x21, 0x00


	//----- nvinfo : EIATTR_KPARAM_INFO
	.align		4
.L_25:
        /*0078*/ 	.byte	0x04, 0x17
        /*007a*/ 	.short	(.L_27 - .L_26)
.L_26:
        /*007c*/ 	.word	0x00000000
        /*0080*/ 	.short	0x0006
        /*0082*/ 	.short	0x0030
        /*0084*/ 	.byte	0x00, 0xf4, 0x21, 0x00


	//----- nvinfo : EIATTR_KPARAM_INFO
	.align		4
.L_27:
        /*0088*/ 	.byte	0x04, 0x17
        /*008a*/ 	.short	(.L_29 - .L_28)
.L_28:
        /*008c*/ 	.word	0x00000000
        /*0090*/ 	.short	0x0005
        /*0092*/ 	.short	0x0028
        /*0094*/ 	.byte	0x00, 0xf4, 0x21, 0x00


	//----- nvinfo : EIATTR_KPARAM_INFO
	.align		4
.L_29:
        /*0098*/ 	.byte	0x04, 0x17
        /*009a*/ 	.short	(.L_31 - .L_30)
.L_30:
        /*009c*/ 	.word	0x00000000
        /*00a0*/ 	.short	0x0004
        /*00a2*/ 	.short	0x0020
        /*00a4*/ 	.byte	0x00, 0xf4, 0x21, 0x00


	//----- nvinfo : EIATTR_KPARAM_INFO
	.align		4
.L_31:
        /*00a8*/ 	.byte	0x04, 0x17
        /*00aa*/ 	.short	(.L_33 - .L_32)
.L_32:
        /*00ac*/ 	.word	0x00000000
        /*00b0*/ 	.short	0x0003
        /*00b2*/ 	.short	0x0018
        /*00b4*/ 	.byte	0x00, 0xf4, 0x21, 0x00


	//----- nvinfo : EIATTR_KPARAM_INFO
	.align		4
.L_33:
        /*00b8*/ 	.byte	0x04, 0x17
        /*00ba*/ 	.short	(.L_35 - .L_34)
.L_34:
        /*00bc*/ 	.word	0x00000000
        /*00c0*/ 	.short	0x0002
        /*00c2*/ 	.short	0x0010
        /*00c4*/ 	.byte	0x00, 0xf4, 0x21, 0x00


	//----- nvinfo : EIATTR_KPARAM_INFO
	.align		4
.L_35:
        /*00c8*/ 	.byte	0x04, 0x17
        /*00ca*/ 	.short	(.L_37 - .L_36)
.L_36:
        /*00cc*/ 	.word	0x00000000
        /*00d0*/ 	.short	0x0001
        /*00d2*/ 	.short	0x0008
        /*00d4*/ 	.byte	0x00, 0xf4, 0x21, 0x00


	//----- nvinfo : EIATTR_KPARAM_INFO
	.align		4
.L_37:
        /*00d8*/ 	.byte	0x04, 0x17
        /*00da*/ 	.short	(.L_39 - .L_38)
.L_38:
        /*00dc*/ 	.word	0x00000000
        /*00e0*/ 	.short	0x0000
        /*00e2*/ 	.short	0x0000
        /*00e4*/ 	.byte	0x00, 0xf4, 0x21, 0x00


	//----- nvinfo : EIATTR_SPARSE_MMA_MASK
	.align		4
.L_39:
        /*00e8*/ 	.byte	0x03, 0x50
        /*00ea*/ 	.short	0x0000


	//----- nvinfo : EIATTR_MAXREG_COUNT
	.align		4
        /*00ec*/ 	.byte	0x03, 0x1b
        /*00ee*/ 	.short	0x00ff


	//----- nvinfo : EIATTR_EXIT_INSTR_OFFSETS
	.align		4
        /*00f0*/ 	.byte	0x04, 0x1c
        /*00f2*/ 	.short	(.L_41 - .L_40)


	//   ....[0]....
.L_40:
        /*00f4*/ 	.word	0x00000ea0


	//   ....[1]....
        /*00f8*/ 	.word	0x00000ec0


	//----- nvinfo : EIATTR_REQNTID
	.align		4
.L_41:
        /*00fc*/ 	.byte	0x04, 0x10
        /*00fe*/ 	.short	(.L_43 - .L_42)
.L_42:
        /*0100*/ 	.word	0x00000080
        /*0104*/ 	.word	0x00000001
        /*0108*/ 	.word	0x00000001


	//----- nvinfo : EIATTR_CBANK_PARAM_SIZE
	.align		4
.L_43:
        /*010c*/ 	.byte	0x03, 0x19
        /*010e*/ 	.short	0x0068


	//----- nvinfo : EIATTR_PARAM_CBANK
	.align		4
        /*0110*/ 	.byte	0x04, 0x0a
        /*0112*/ 	.short	(.L_45 - .L_44)
	.align		4
.L_44:
        /*0114*/ 	.word	index@(.nv.constant0.triton_poi_fused_cat_relu_50)
        /*0118*/ 	.short	0x0210
        /*011a*/ 	.short	0x0068


	//----- nvinfo : EIATTR_SW_WAR
	.align		4
.L_45:
        /*011c*/ 	.byte	0x04, 0x36
        /*011e*/ 	.short	(.L_47 - .L_46)
.L_46:
        /*0120*/ 	.word	0x00000008
.L_47:


//--------------------- .nv.callgraph             --------------------------
	.section	.nv.callgraph,"",@"SHT_CUDA_CALLGRAPH"
	.align	4
	.sectionentsize	8
	.align		4
        /*0000*/ 	.word	0x00000000
	.align		4
        /*0004*/ 	.word	0xffffffff
	.align		4
        /*0008*/ 	.word	0x00000000
	.align		4
        /*000c*/ 	.word	0xfffffffe
	.align		4
        /*0010*/ 	.word	0x00000000
	.align		4
        /*0014*/ 	.word	0xfffffffd
	.align		4
        /*0018*/ 	.word	0x00000000
	.align		4
        /*001c*/ 	.word	0xfffffffc


//--------------------- .nv.constant4             --------------------------
	.section	.nv.constant4,"a",@progbits
	.align	8
	.align		8
.nv.constant4:
        /*0000*/ 	.dword	_$_str
	.align		8
        /*0008*/ 	.dword	_$_str_$_2


//--------------------- .text.triton_poi_fused_cat_relu_50 --------------------------
	.section	.text.triton_poi_fused_cat_relu_50,"ax",@progbits
	.align	128
        .global         triton_poi_fused_cat_relu_50
        .type           triton_poi_fused_cat_relu_50,@function
        .size           triton_poi_fused_cat_relu_50,(.L_x_1 - triton_poi_fused_cat_relu_50)
        .other          triton_poi_fused_cat_relu_50,@"STO_CUDA_ENTRY STV_DEFAULT"
triton_poi_fused_cat_relu_50:
.text.triton_poi_fused_cat_relu_50:
[----:B------:R-:W0:Y:S01]  /*0000*/  LDC R1, c[0x0][0x28] ;  /* 0x00000a00ff017b82 */ /* 0x000e220000000800 */
[----:B------:R-:W1:Y:S07]  /*0010*/  S2R R2, SR_TID.X ;  /* 0x0000000000027919 */ /* 0x000e6e0000002100 */
[----:B------:R-:W2:Y:S01]  /*0020*/  LDC.64 R12, c[0x0][0x248] ;  /* 0x00009200ff0c7b82 */ /* 0x000ea20000000a00 */
[----:B------:R-:W-:Y:S01]  /*0030*/  CS2R R6, SRZ ;  /* 0x0000000000067805 */ /* 0x000fe2000001ff00 */
[----:B------:R-:W-:Y:S01]  /*0040*/  ULDC.64 UR4, c[0x0][0x208] ;  /* 0x0000820000047ab9 */ /* 0x000fe20000000a00 */
[----:B------:R-:W3:Y:S01]  /*0050*/  S2R R3, SR_CTAID.Y ;  /* 0x0000000000037919 */ /* 0x000ee20000002600 */
[----:B------:R-:W4:Y:S04]  /*0060*/  S2R R0, SR_CTAID.X ;  /* 0x0000000000007919 */ /* 0x000f280000002500 */
[----:B------:R-:W5:Y:S08]  /*0070*/  LDC.64 R34, c[0x0][0x240] ;  /* 0x00009000ff227b82 */ /* 0x000f700000000a00 */
[----:B------:R-:W5:Y:S01]  /*0080*/  LDC.64 R18, c[0x0][0x238] ;  /* 0x00008e00ff127b82 */ /* 0x000f620000000a00 */
[----:B------:R-:W-:-:S02]  /*0090*/  CS2R R14, SRZ ;  /* 0x00000000000e7805 */ /* 0x000fc4000001ff00 */
[----:B------:R-:W-:Y:S02]  /*00a0*/  CS2R R8, SRZ ;  /* 0x0000000000087805 */ /* 0x000fe4000001ff00 */
[----:B------:R-:W-:-:S03]  /*00b0*/  CS2R R10, SRZ ;  /* 0x00000000000a7805 */ /* 0x000fc6000001ff00 */
[----:B------:R-:W5:Y:S01]  /*00c0*/  LDC.64 R26, c[0x0][0x250] ;  /* 0x00009400ff1a7b82 */ /* 0x000f620000000a00 */
[----:B-1----:R-:W-:-:S07]  /*00d0*/  IMAD.SHL.U32 R2, R2, 0x4, RZ ;  /* 0x0000000402027824 */ /* 0x002fce00078e00ff */
[----:B------:R-:W1:Y:S01]  /*00e0*/  LDC.64 R32, c[0x0][0x258] ;  /* 0x00009600ff207b82 */ /* 0x000e620000000a00 */
[----:B------:R-:W-:Y:S02]  /*00f0*/  LOP3.LUT R2, R2, 0x1fc, RZ, 0xc0, !PT ;  /* 0x000001fc02027812 */ /* 0x000fe400078ec0ff */
[----:B------:R-:W-:Y:S02]  /*0100*/  CS2R R16, SRZ ;  /* 0x0000000000107805 */ /* 0x000fe4000001ff00 */
[----:B------:R-:W-:Y:S02]  /*0110*/  CS2R R20, SRZ ;  /* 0x0000000000147805 */ /* 0x000fe4000001ff00 */
[----:B------:R-:W-:Y:S01]  /*0120*/  CS2R R22, SRZ ;  /* 0x0000000000167805 */ /* 0x000fe2000001ff00 */
[----:B------:R-:W1:Y:S01]  /*0130*/  LDC.64 R36, c[0x0][0x230] ;  /* 0x00008c00ff247b82 */ /* 0x000e620000000a00 */
[----:B---3--:R-:W-:-:S04]  /*0140*/  IMAD R2, R3, 0x200, R2 ;  /* 0x0000020003027824 */ /* 0x008fc800078e0202 */
[C---:B------:R-:W-:Y:S01]  /*0150*/  IMAD.HI R25, R2.reuse, 0x3e0f83e1, RZ ;  /* 0x3e0f83e102197827 */ /* 0x040fe200078e02ff */
[----:B------:R-:W-:-:S04]  /*0160*/  ISETP.GE.AND P0, PT, R2, 0x840, PT ;  /* 0x000008400200780c */ /* 0x000fc80003f06270 */
[----:B------:R-:W-:Y:S02]  /*0170*/  SHF.R.U32.HI R4, RZ, 0x1f, R25 ;  /* 0x0000001fff047819 */ /* 0x000fe40000011619 */
[----:B----4-:R-:W-:Y:S02]  /*0180*/  ISETP.LT.AND P0, PT, R0, 0x10, !P0 ;  /* 0x000000100000780c */ /* 0x010fe40004701270 */
[----:B------:R-:W-:Y:S02]  /*0190*/  LEA.HI.SX32 R25, R25, R4, 0x19 ;  /* 0x0000000419197211 */ /* 0x000fe400078fcaff */
[----:B------:R-:W-:-:S03]  /*01a0*/  CS2R R4, SRZ ;  /* 0x0000000000047805 */ /* 0x000fc6000001ff00 */
[----:B------:R-:W-:-:S04]  /*01b0*/  IMAD R3, R25, -0x210, R2 ;  /* 0xfffffdf019037824 */ /* 0x000fc800078e0202 */
[C---:B--2---:R-:W-:Y:S01]  /*01c0*/  IMAD.WIDE R12, R3.reuse, 0x4, R12 ;  /* 0x00000004030c7825 */ /* 0x044fe200078e020c */
[----:B------:R-:W-:-:S13]  /*01d0*/  ISETP.GT.AND P6, PT, R3, 0x1b7, P0 ;  /* 0x000001b70300780c */ /* 0x000fda00007c4270 */
[----:B------:R2:W3:Y:S01]  /*01e0*/  @P6 LDG.E.EL.128 R4, desc[UR4][R12.64+-0x6e0] ;  /* 0xfff920040c046981 */ /* 0x0004e2000c2e1d00 */
[----:B------:R-:W-:-:S04]  /*01f0*/  IMAD R2, R25, 0x10, R0 ;  /* 0x0000001019027824 */ /* 0x000fc800078e0200 */
[----:B------:R-:W-:-:S04]  /*0200*/  IMAD R2, R2, 0x58, RZ ;  /* 0x0000005802027824 */ /* 0x000fc800078e02ff */
[C---:B------:R-:W-:Y:S01]  /*0210*/  IMAD.IADD R31, R3.reuse, 0x1, R2 ;  /* 0x00000001031f7824 */ /* 0x040fe200078e0202 */
[----:B--2---:R-:W-:Y:S01]  /*0220*/  CS2R R12, SRZ ;  /* 0x00000000000c7805 */ /* 0x004fe2000001ff00 */
[----:B-----5:R-:W-:-:S04]  /*0230*/  IMAD.WIDE R34, R3, 0x4, R34 ;  /* 0x0000000403227825 */ /* 0x020fc800078e0222 */
[----:B------:R-:W-:Y:S01]  /*0240*/  VIADD R29, R31, 0xfffffe48 ;  /* 0xfffffe481f1d7836 */ /* 0x000fe20000000000 */
[----:B------:R-:W2:Y:S03]  /*0250*/  @P6 LDG.E.EL.128 R12, desc[UR4][R34.64+-0x6e0] ;  /* 0xfff92004220c6981 */ /* 0x000ea6000c2e1d00 */
[----:B0-----:R-:W-:-:S05]  /*0260*/  IMAD.WIDE R18, R29, 0x4, R18 ;  /* 0x000000041d127825 */ /* 0x001fca00078e0212 */
[----:B------:R0:W4:Y:S01]  /*0270*/  @P6 LDG.E.EL.128 R8, desc[UR4][R18.64] ;  /* 0x0000000412086981 */ /* 0x000122000c2e1d00 */
[----:B------:R-:W-:-:S04]  /*0280*/  IMAD.WIDE R26, R3, 0x4, R26 ;  /* 0x00000004031a7825 */ /* 0x000fc800078e021a */
[----:B-1----:R-:W-:Y:S01]  /*0290*/  IMAD.WIDE R32, R3, 0x4, R32 ;  /* 0x0000000403207825 */ /* 0x002fe200078e0220 */
[----:B0-----:R-:W-:-:S04]  /*02a0*/  CS2R R18, SRZ ;  /* 0x0000000000127805 */ /* 0x001fc8000001ff00 */
[----:B------:R-:W5:Y:S04]  /*02b0*/  @P6 LDG.E.EL.128 R20, desc[UR4][R32.64+-0x6e0] ;  /* 0xfff9200420146981 */ /* 0x000f68000c2e1d00 */
[----:B------:R0:W2:Y:S01]  /*02c0*/  @P6 LDG.E.EL.128 R16, desc[UR4][R26.64+-0x6e0] ;  /* 0xfff920041a106981 */ /* 0x0000a2000c2e1d00 */
[----:B---3--:R-:W-:Y:S02]  /*02d0*/  SEL R5, R5, RZ, P6 ;  /* 0x000000ff05057207 */ /* 0x008fe40003000000 */
[----:B------:R-:W-:Y:S02]  /*02e0*/  SEL R4, R4, RZ, P6 ;  /* 0x000000ff04047207 */ /* 0x000fe40003000000 */
[----:B------:R-:W-:Y:S01]  /*02f0*/  SEL R6, R6, RZ, P6 ;  /* 0x000000ff06067207 */ /* 0x000fe20003000000 */
[----:B------:R-:W-:-:S02]  /*0300*/  FADD R5, R5, 0.0010000000474974513054 ;  /* 0x3a83126f05057421 */ /* 0x000fc40000000000 */
[----:B------:R-:W-:Y:S02]  /*0310*/  FADD R4, R4, 0.0010000000474974513054 ;  /* 0x3a83126f04047421 */ /* 0x000fe40000000000 */
[----:B------:R-:W1:Y:S01]  /*0320*/  MUFU.SQRT R34, R5 ;  /* 0x0000000500227308 */ /* 0x000e620000002000 */
[----:B------:R-:W-:Y:S01]  /*0330*/  FADD R24, R6, 0.0010000000474974513054 ;  /* 0x3a83126f06187421 */ /* 0x000fe20000000000 */
[----:B------:R-:W-:-:S06]  /*0340*/  SEL R7, R7, RZ, P6 ;  /* 0x000000ff07077207 */ /* 0x000fcc0003000000 */
[----:B------:R-:W3:Y:S01]  /*0350*/  MUFU.SQRT R30, R4 ;  /* 0x00000004001e7308 */ /* 0x000ee20000002000 */
[----:B------:R-:W-:-:S07]  /*0360*/  FADD R7, R7, 0.0010000000474974513054 ;  /* 0x3a83126f07077421 */ /* 0x000fce0000000000 */
[----:B------:R-:W0:Y:S01]  /*0370*/  MUFU.SQRT R35, R24 ;  /* 0x0000001800237308 */ /* 0x000e220000002000 */
[----:B-1----:R-:W-:-:S07]  /*0380*/  FSETP.GT.AND P5, PT, R34, 8.50705917302346158658e+37, PT ;  /* 0x7e8000002200780b */ /* 0x002fce0003fa4000 */
[----:B------:R1:W2:Y:S01]  /*0390*/  MUFU.SQRT R28, R7 ;  /* 0x00000007001c7308 */ /* 0x0002a20000002000 */
[----:B---3--:R-:W-:Y:S01]  /*03a0*/  FSETP.GT.AND P1, PT, R30, 8.50705917302346158658e+37, PT ;  /* 0x7e8000001e00780b */ /* 0x008fe20003f24000 */
[----:B------:R-:W-:Y:S01]  /*03b0*/  IMAD.MOV.U32 R4, RZ, RZ, 0x3e800000 ;  /* 0x3e800000ff047424 */ /* 0x000fe200078e00ff */
[----:B0-----:R-:W-:Y:S02]  /*03c0*/  FSETP.GT.AND P4, PT, R35, 8.50705917302346158658e+37, PT ;  /* 0x7e8000002300780b */ /* 0x001fe40003f84000 */
[C---:B------:R-:W-:Y:S01]  /*03d0*/  FSETP.GEU.AND P2, PT, R34.reuse, 1.175494350822287508e-38, PT ;  /* 0x008000002200780b */ /* 0x040fe20003f4e000 */
[----:B------:R-:W-:Y:S01]  /*03e0*/  @P5 FMUL R34, R34, 0.25 ;  /* 0x3e80000022225820 */ /* 0x000fe20000400000 */
[----:B-1----:R-:W-:Y:S02]  /*03f0*/  FSEL R7, R4, 1, P5 ;  /* 0x3f80000004077808 */ /* 0x002fe40002800000 */
[----:B------:R-:W-:-:S05]  /*0400*/  FSETP.GEU.AND P3, PT, R30, 1.175494350822287508e-38, PT ;  /* 0x008000001e00780b */ /* 0x000fca0003f6e000 */
[----:B------:R-:W-:Y:S01]  /*0410*/  @P1 FMUL R30, R30, 0.25 ;  /* 0x3e8000001e1e1820 */ /* 0x000fe20000400000 */
[----:B--2---:R-:W-:Y:S02]  /*0420*/  FSETP.GT.AND P5, PT, R28, 8.50705917302346158658e+37, PT ;  /* 0x7e8000001c00780b */ /* 0x004fe40003fa4000 */
[C---:B------:R-:W-:Y:S02]  /*0430*/  FSEL R6, R4.reuse, 1, P1 ;  /* 0x3f80000004067808 */ /* 0x040fe40000800000 */
[C---:B------:R-:W-:Y:S01]  /*0440*/  FSETP.GEU.AND P1, PT, R35.reuse, 1.175494350822287508e-38, PT ;  /* 0x008000002300780b */ /* 0x040fe20003f2e000 */
[----:B------:R-:W-:Y:S01]  /*0450*/  @P4 FMUL R35, R35, 0.25 ;  /* 0x3e80000023234820 */ /* 0x000fe20000400000 */
[----:B------:R-:W-:Y:S02]  /*0460*/  FSEL R24, R4, 1, P4 ;  /* 0x3f80000004187808 */ /* 0x000fe40002000000 */
[----:B------:R-:W-:Y:S01]  /*0470*/  FSETP.GEU.AND P4, PT, R28, 1.175494350822287508e-38, PT ;  /* 0x008000001c00780b */ /* 0x000fe20003f8e000 */
[----:B------:R-:W-:-:S04]  /*0480*/  @!P3 FMUL R30, R30, 16777216 ;  /* 0x4b8000001e1eb820 */ /* 0x000fc80000400000 */
[----:B------:R-:W-:Y:S01]  /*0490*/  @P5 FMUL R28, R28, 0.25 ;  /* 0x3e8000001c1c5820 */ /* 0x000fe20000400000 */
[----:B------:R-:W-:Y:S01]  /*04a0*/  @!P2 FMUL R34, R34, 16777216 ;  /* 0x4b8000002222a820 */ /* 0x000fe20000400000 */
[----:B------:R4:W0:Y:S06]  /*04b0*/  MUFU.RCP R27, R30 ;  /* 0x0000001e001b7308 */ /* 0x00082c0000001000 */
[----:B------:R-:W-:Y:S02]  /*04c0*/  @!P4 FMUL R28, R28, 16777216 ;  /* 0x4b8000001c1cc820 */ /* 0x000fe40000400000 */
[----:B------:R-:W-:Y:S01]  /*04d0*/  MUFU.RCP R26, R34 ;  /* 0x00000022001a7308 */ /* 0x000fe20000001000 */
[----:B------:R-:W-:-:S02]  /*04e0*/  SEL R33, R15, RZ, P6 ;  /* 0x000000ff0f217207 */ /* 0x000fc40003000000 */
[----:B------:R-:W-:-:S05]  /*04f0*/  SEL R15, R12, RZ, P6 ;  /* 0x000000ff0c0f7207 */ /* 0x000fca0003000000 */
[----:B------:R-:W1:Y:S01]  /*0500*/  MUFU.RCP R28, R28 ;  /* 0x0000001c001c7308 */ /* 0x000e620000001000 */
[----:B------:R-:W-:Y:S01]  /*0510*/  SEL R12, R13, RZ, P6 ;  /* 0x000000ff0d0c7207 */ /* 0x000fe20003000000 */
[----:B------:R-:W-:Y:S01]  /*0520*/  @!P3 FMUL R6, R6, 16777216 ;  /* 0x4b8000000606b820 */ /* 0x000fe20000400000 */
[----:B----4-:R-:W-:Y:S02]  /*0530*/  SEL R30, R10, RZ, P6 ;  /* 0x000000ff0a1e7207 */ /* 0x010fe40003000000 */
[----:B------:R-:W-:Y:S02]  /*0540*/  FSEL R13, R4, 1, P5 ;  /* 0x3f800000040d7808 */ /* 0x000fe40002800000 */
[----:B------:R-:W-:Y:S02]  /*0550*/  SEL R8, R8, RZ, P6 ;  /* 0x000000ff08087207 */ /* 0x000fe40003000000 */
[----:B------:R-:W-:Y:S02]  /*0560*/  SEL R10, R11, RZ, P6 ;  /* 0x000000ff0b0a7207 */ /* 0x000fe40003000000 */
[----:B------:R-:W-:-:S02]  /*0570*/  SEL R11, R14, RZ, P6 ;  /* 0x000000ff0e0b7207 */ /* 0x000fc40003000000 */
[----:B------:R-:W-:Y:S01]  /*0580*/  SEL R5, R9, RZ, P6 ;  /* 0x000000ff09057207 */ /* 0x000fe20003000000 */
[----:B------:R-:W-:Y:S01]  /*0590*/  @!P1 FMUL R35, R35, 16777216 ;  /* 0x4b80000023239820 */ /* 0x000fe20000400000 */
[----:B------:R-:W-:Y:S01]  /*05a0*/  @!P4 FMUL R13, R13, 16777216 ;  /* 0x4b8000000d0dc820 */ /* 0x000fe20000400000 */
[----:B0-----:R-:W-:Y:S01]  /*05b0*/  FMUL R27, R27, R6 ;  /* 0x000000061b1b7220 */ /* 0x001fe20000400000 */
[----:B------:R-:W-:Y:S01]  /*05c0*/  FADD R8, R8, -R15 ;  /* 0x8000000f08087221 */ /* 0x000fe20000000000 */
[----:B------:R-:W-:Y:S01]  /*05d0*/  @!P2 FMUL R7, R7, 16777216 ;  /* 0x4b8000000707a820 */ /* 0x000fe20000400000 */
[----:B------:R-:W-:Y:S01]  /*05e0*/  FADD R11, R30, -R11 ;  /* 0x8000000b1e0b7221 */ /* 0x000fe20000000000 */
[----:B------:R-:W-:Y:S01]  /*05f0*/  FADD R30, R5, -R12 ;  /* 0x8000000c051e7221 */ /* 0x000fe20000000000 */
[----:B------:R-:W0:Y:S01]  /*0600*/  MUFU.RCP R9, R35 ;  /* 0x0000002300097308 */ /* 0x000e220000001000 */
[----:B------:R-:W2:Y:S01]  /*0610*/  LDC.64 R4, c[0x0][0x260] ;  /* 0x00009800ff047b82 */ /* 0x000ea20000000a00 */
[----:B-1----:R-:W-:Y:S01]  /*0620*/  FMUL R13, R28, R13 ;  /* 0x0000000d1c0d7220 */ /* 0x002fe20000400000 */
[----:B------:R-:W-:Y:S01]  /*0630*/  FMUL R7, R26, R7 ;  /* 0x000000071a077220 */ /* 0x000fe20000400000 */
[----:B------:R-:W-:-:S05]  /*0640*/  FMUL R28, R27, R8 ;  /* 0x000000081b1c7220 */ /* 0x000fca0000400000 */
[----:B------:R-:W1:Y:S01]  /*0650*/  LDC.64 R26, c[0x0][0x210] ;  /* 0x00008400ff1a7b82 */ /* 0x000e620000000a00 */
[----:B------:R-:W-:Y:S01]  /*0660*/  FADD R10, R10, -R33 ;  /* 0x800000210a0a7221 */ /* 0x000fe20000000000 */
[----:B------:R-:W-:-:S03]  /*0670*/  @!P1 FMUL R24, R24, 16777216 ;  /* 0x4b80000018189820 */ /* 0x000fc60000400000 */
[----:B------:R-:W-:-:S03]  /*0680*/  FMUL R10, R13, R10 ;  /* 0x0000000a0d0a7220 */ /* 0x000fc60000400000 */
[----:B------:R-:W3:Y:S01]  /*0690*/  LDC.64 R12, c[0x0][0x218] ;  /* 0x00008600ff0c7b82 */ /* 0x000ee20000000a00 */
[----:B0-----:R-:W-:Y:S01]  /*06a0*/  FMUL R24, R9, R24 ;  /* 0x0000001809187220 */ /* 0x001fe20000400000 */
[----:B------:R-:W-:Y:S01]  /*06b0*/  FMUL R30, R7, R30 ;  /* 0x0000001e071e7220 */ /* 0x000fe20000400000 */
[----:B------:R-:W-:Y:S02]  /*06c0*/  SEL R18, R18, RZ, P6 ;  /* 0x000000ff12127207 */ /* 0x000fe40003000000 */
[----:B------:R-:W-:Y:S01]  /*06d0*/  SEL R19, R19, RZ, P6 ;  /* 0x000000ff13137207 */ /* 0x000fe20003000000 */
[----:B------:R-:W-:Y:S01]  /*06e0*/  FMUL R11, R24, R11 ;  /* 0x0000000b180b7220 */ /* 0x000fe20000400000 */
[----:B-----5:R-:W-:Y:S02]  /*06f0*/  SEL R34, R23, RZ, P6 ;  /* 0x000000ff17227207 */ /* 0x020fe40003000000 */
[----:B------:R-:W-:Y:S02]  /*0700*/  SEL R7, R22, RZ, P6 ;  /* 0x000000ff16077207 */ /* 0x000fe40003000000 */
[----:B------:R-:W-:-:S02]  /*0710*/  ISETP.LT.AND P1, PT, R3, 0x58, P0 ;  /* 0x000000580300780c */ /* 0x000fc40000721270 */
[----:B------:R-:W-:Y:S02]  /*0720*/  SEL R17, R17, RZ, P6 ;  /* 0x000000ff11117207 */ /* 0x000fe40003000000 */
[----:B------:R-:W-:Y:S01]  /*0730*/  SEL R6, R21, RZ, P6 ;  /* 0x000000ff15067207 */ /* 0x000fe20003000000 */
[----:B------:R-:W-:Y:S01]  /*0740*/  FFMA R34, R19, R10, R34 ;  /* 0x0000000a13227223 */ /* 0x000fe20000000022 */
[----:B------:R-:W-:Y:S01]  /*0750*/  FFMA R24, R18, R11, R7 ;  /* 0x0000000b12187223 */ /* 0x000fe20000000007 */
[----:B--2---:R-:W-:Y:S01]  /*0760*/  IMAD.WIDE R18, R29, 0x4, R4 ;  /* 0x000000041d127825 */ /* 0x004fe200078e0204 */
[----:B------:R-:W-:-:S03]  /*0770*/  CS2R R8, SRZ ;  /* 0x0000000000087805 */ /* 0x000fc6000001ff00 */
[----:B------:R-:W-:Y:S01]  /*0780*/  FFMA R30, R17, R30, R6 ;  /* 0x0000001e111e7223 */ /* 0x000fe20000000006 */
[----:B------:R-:W-:Y:S02]  /*0790*/  CS2R R10, SRZ ;  /* 0x00000000000a7805 */ /* 0x000fe4000001ff00 */
[----:B------:R-:W-:Y:S02]  /*07a0*/  CS2R R4, SRZ ;  /* 0x0000000000047805 */ /* 0x000fe4000001ff00 */
[----:B------:R-:W-:Y:S01]  /*07b0*/  CS2R R6, SRZ ;  /* 0x0000000000067805 */ /* 0x000fe2000001ff00 */
[----:B------:R-:W-:Y:S02]  /*07c0*/  VIADD R29, R3, 0xffffffa8 ;  /* 0xffffffa8031d7836 */ /* 0x000fe40000000000 */
[----:B-1----:R-:W-:Y:S01]  /*07d0*/  IMAD.WIDE R22, R31, 0x4, R26 ;  /* 0x000000041f167825 */ /* 0x002fe200078e021a */
[----:B------:R-:W-:Y:S01]  /*07e0*/  SEL R15, R16, RZ, P6 ;  /* 0x000000ff100f7207 */ /* 0x000fe20003000000 */
[----:B------:R-:W2:Y:S01]  /*07f0*/  @P6 LDG.E.EL.128 R8, desc[UR4][R18.64] ;  /* 0x0000000412086981 */ /* 0x000ea2000c2e1d00 */
[----:B------:R-:W-:-:S02]  /*0800*/  SEL R20, R20, RZ, P6 ;  /* 0x000000ff14147207 */ /* 0x000fc40003000000 */
[----:B------:R-:W-:Y:S01]  /*0810*/  ISETP.LT.U32.AND P2, PT, R29, 0x58, P0 ;  /* 0x000000581d00780c */ /* 0x000fe20000741070 */
[----:B------:R0:W4:Y:S01]  /*0820*/  @P1 LDG.E.EL.128 R4, desc[UR4][R22.64] ;  /* 0x0000000416041981 */ /* 0x000122000c2e1d00 */
[----:B------:R-:W-:Y:S02]  /*0830*/  IMAD.IADD R21, R2, 0x1, R29 ;  /* 0x0000000102157824 */ /* 0x000fe400078e021d */
[----:B------:R-:W-:Y:S01]  /*0840*/  FFMA R28, R15, R28, R20 ;  /* 0x0000001c0f1c7223 */ /* 0x000fe20000000014 */
[----:B------:R-:W-:Y:S01]  /*0850*/  CS2R R14, SRZ ;  /* 0x00000000000e7805 */ /* 0x000fe2000001ff00 */
[----:B------:R-:W1:Y:S01]  /*0860*/  LDC.64 R16, c[0x0][0x220] ;  /* 0x00008800ff107b82 */ /* 0x000e620000000a00 */
[----:B---3--:R-:W-:-:S04]  /*0870*/  IMAD.WIDE R20, R21, 0x4, R12 ;  /* 0x0000000415147825 */ /* 0x008fc800078e020c */
[----:B0-----:R-:W-:Y:S01]  /*0880*/  VIADD R23, R3, 0xfffffea0 ;  /* 0xfffffea003177836 */ /* 0x001fe20000000000 */
[----:B------:R-:W-:-:S04]  /*0890*/  CS2R R12, SRZ ;  /* 0x00000000000c7805 */ /* 0x000fc8000001ff00 */
[C---:B------:R-:W-:Y:S01]  /*08a0*/  ISETP.LT.U32.AND P4, PT, R23.reuse, 0x58, P0 ;  /* 0x000000581700780c */ /* 0x040fe20000781070 */
[----:B------:R-:W-:Y:S01]  /*08b0*/  IMAD.IADD R35, R2, 0x1, R23 ;  /* 0x0000000102237824 */ /* 0x000fe200078e0217 */
[----:B------:R0:W3:Y:S01]  /*08c0*/  @P2 LDG.E.EL.128 R12, desc[UR4][R20.64] ;  /* 0x00000004140c2981 */ /* 0x0000e2000c2e1d00 */
[----:B------:R-:W-:Y:S02]  /*08d0*/  ISETP.GE.U32.AND P5, PT, R23, 0x58, PT ;  /* 0x000000581700780c */ /* 0x000fe40003fa6070 */
[----:B------:R-:W-:Y:S01]  /*08e0*/  CS2R R22, SRZ ;  /* 0x0000000000167805 */ /* 0x000fe2000001ff00 */
[----:B------:R-:W-:Y:S01]  /*08f0*/  IMAD.WIDE R36, R35, 0x4, R36 ;  /* 0x0000000423247825 */ /* 0x000fe200078e0224 */
[----:B0-----:R-:W-:-:S06]  /*0900*/  CS2R R20, SRZ ;  /* 0x0000000000147805 */ /* 0x001fcc000001ff00 */
[----:B------:R-:W5:Y:S01]  /*0910*/  @P4 LDG.E.EL.128 R20, desc[UR4][R36.64] ;  /* 0x0000000424144981 */ /* 0x000f62000c2e1d00 */
[----:B------:R-:W-:-:S05]  /*0920*/  VIADD R31, R3, 0xffffff50 ;  /* 0xffffff50031f7836 */ /* 0x000fca0000000000 */
[----:B------:R-:W-:Y:S01]  /*0930*/  ISETP.LT.U32.AND P3, PT, R31, 0x58, P0 ;  /* 0x000000581f00780c */ /* 0x000fe20000761070 */
[----:B------:R-:W-:Y:S01]  /*0940*/  IMAD.IADD R33, R2, 0x1, R31 ;  /* 0x0000000102217824 */ /* 0x000fe200078e021f */
[----:B------:R-:W-:-:S03]  /*0950*/  CS2R R18, SRZ ;  /* 0x0000000000127805 */ /* 0x000fc6000001ff00 */
[----:B-1----:R-:W-:Y:S01]  /*0960*/  IMAD.WIDE R32, R33, 0x4, R16 ;  /* 0x0000000421207825 */ /* 0x002fe200078e0210 */
[----:B------:R-:W-:-:S07]  /*0970*/  CS2R R16, SRZ ;  /* 0x0000000000107805 */ /* 0x000fce000001ff00 */
[----:B------:R0:W3:Y:S02]  /*0980*/  @P3 LDG.E.EL.128 R16, desc[UR4][R32.64] ;  /* 0x0000000420103981 */ /* 0x0000e4000c2e1d00 */
[----:B0-----:R-:W0:Y:S01]  /*0990*/  LDC.64 R32, c[0x0][0x228] ;  /* 0x00008a00ff207b82 */ /* 0x001e220000000a00 */
[----:B--2---:R-:W-:Y:S02]  /*09a0*/  SEL R35, R8, RZ, P6 ;  /* 0x000000ff08237207 */ /* 0x004fe40003000000 */
[----:B------:R-:W-:-:S03]  /*09b0*/  SEL R9, R9, RZ, P6 ;  /* 0x000000ff09097207 */ /* 0x000fc60003000000 */
[----:B------:R-:W-:Y:S01]  /*09c0*/  FADD R28, R35, R28 ;  /* 0x0000001c231c7221 */ /* 0x000fe20000000000 */
[----:B------:R-:W-:Y:S01]  /*09d0*/  VIADD R35, R3, 0xfffffef8 ;  /* 0xfffffef803237836 */ /* 0x000fe20000000000 */
[----:B------:R-:W-:Y:S02]  /*09e0*/  SEL R10, R10, RZ, P6 ;  /* 0x000000ff0a0a7207 */ /* 0x000fe40003000000 */
[----:B------:R-:W-:Y:S01]  /*09f0*/  SEL R11, R11, RZ, P6 ;  /* 0x000000ff0b0b7207 */ /* 0x000fe20003000000 */
[----:B------:R-:W-:Y:S01]  /*0a00*/  FADD R30, R9, R30 ;  /* 0x0000001e091e7221 */ /* 0x000fe20000000000 */
[----:B------:R-:W-:Y:S01]  /*0a10*/  ISETP.LT.U32.AND P6, PT, R35, 0x58, P0 ;  /* 0x000000582300780c */ /* 0x000fe200007c1070 */
[----:B------:R-:W-:Y:S02]  /*0a20*/  IMAD.IADD R9, R2, 0x1, R35 ;  /* 0x0000000102097824 */ /* 0x000fe400078e0223 */
[----:B------:R-:W-:Y:S01]  /*0a30*/  FADD R24, R10, R24 ;  /* 0x000000180a187221 */ /* 0x000fe20000000000 */
[----:B------:R-:W-:Y:S01]  /*0a40*/  FADD R2, R11, R34 ;  /* 0x000000220b027221 */ /* 0x000fe20000000000 */
[----:B------:R-:W-:Y:S01]  /*0a50*/  CS2R R10, SRZ ;  /* 0x00000000000a7805 */ /* 0x000fe2000001ff00 */
[----:B------:R-:W-:-:S04]  /*0a60*/  IMAD.WIDE R26, R9, 0x4, R26 ;  /* 0x00000004091a7825 */ /* 0x000fc800078e021a */
[----:B0-----:R-:W-:Y:S01]  /*0a70*/  IMAD.WIDE R32, R9, 0x4, R32 ;  /* 0x0000000409207825 */ /* 0x001fe200078e0220 */
[----:B------:R-:W-:-:S06]  /*0a80*/  CS2R R8, SRZ ;  /* 0x0000000000087805 */ /* 0x000fcc000001ff00 */
[----:B------:R0:W2:Y:S01]  /*0a90*/  @P6 LDG.E.EL.128 R8, desc[UR4][R32.64] ;  /* 0x0000000420086981 */ /* 0x0000a2000c2e1d00 */
[----:B-----5:R-:W-:Y:S02]  /*0aa0*/  SEL R20, R20, RZ, P4 ;  /* 0x000000ff14147207 */ /* 0x020fe40002000000 */
[----:B------:R-:W-:Y:S02]  /*0ab0*/  SEL R21, R21, RZ, P4 ;  /* 0x000000ff15157207 */ /* 0x000fe40002000000 */
[----:B------:R-:W-:Y:S01]  /*0ac0*/  SEL R37, R22, RZ, P4 ;  /* 0x000000ff16257207 */ /* 0x000fe20002000000 */
[----:B------:R-:W-:Y:S01]  /*0ad0*/  FADD R34, R20, R20 ;  /* 0x0000001414227221 */ /* 0x000fe20000000000 */
[----:B0-----:R-:W-:Y:S01]  /*0ae0*/  SEL R32, R23, RZ, P4 ;  /* 0x000000ff17207207 */ /* 0x001fe20002000000 */
[----:B------:R-:W-:Y:S01]  /*0af0*/  FADD R36, R21, R21 ;  /* 0x0000001515247221 */ /* 0x000fe20000000000 */
[----:B------:R-:W-:Y:S02]  /*0b00*/  CS2R R20, SRZ ;  /* 0x0000000000147805 */ /* 0x000fe4000001ff00 */
[----:B------:R-:W-:-:S06]  /*0b10*/  CS2R R22, SRZ ;  /* 0x0000000000167805 */ /* 0x000fcc000001ff00 */
[----:B------:R3:W5:Y:S01]  /*0b20*/  @P6 LDG.E.EL.128 R20, desc[UR4][R26.64] ;  /* 0x000000041a146981 */ /* 0x000762000c2e1d00 */
[----:B------:R-:W-:Y:S02]  /*0b30*/  ISETP.GT.AND P4, PT, R3, 0x1b7, PT ;  /* 0x000001b70300780c */ /* 0x000fe40003f84270 */
[----:B----4-:R-:W-:Y:S02]  /*0b40*/  SEL R4, R4, RZ, P1 ;  /* 0x000000ff04047207 */ /* 0x010fe40000800000 */
[----:B------:R-:W-:Y:S02]  /*0b50*/  SEL R5, R5, RZ, P1 ;  /* 0x000000ff05057207 */ /* 0x000fe40000800000 */
[----:B------:R-:W-:Y:S02]  /*0b60*/  SEL R6, R6, RZ, P1 ;  /* 0x000000ff06067207 */ /* 0x000fe40000800000 */
[----:B------:R-:W-:Y:S02]  /*0b70*/  SEL R7, R7, RZ, P1 ;  /* 0x000000ff07077207 */ /* 0x000fe40000800000 */
[----:B------:R-:W-:-:S02]  /*0b80*/  ISETP.GE.U32.AND P1, PT, R35, 0x58, PT ;  /* 0x000000582300780c */ /* 0x000fc40003f26070 */
[----:B------:R-:W-:Y:S01]  /*0b90*/  @P5 FSEL R34, R28, RZ, P4 ;  /* 0x000000ff1c225208 */ /* 0x000fe20002000000 */
[----:B------:R-:W-:Y:S01]  /*0ba0*/  FADD R28, R37, R37 ;  /* 0x00000025251c7221 */ /* 0x000fe20000000000 */
[----:B------:R-:W-:Y:S01]  /*0bb0*/  @P5 FSEL R36, R30, RZ, P4 ;  /* 0x000000ff1e245208 */ /* 0x000fe20002000000 */
[----:B------:R-:W-:Y:S01]  /*0bc0*/  FADD R30, R32, R32 ;  /* 0x00000020201e7221 */ /* 0x000fe20000000000 */
[----:B---3--:R-:W-:Y:S01]  /*0bd0*/  SEL R27, R12, RZ, P2 ;  /* 0x000000ff0c1b7207 */ /* 0x008fe20001000000 */
[----:B------:R-:W-:Y:S01]  /*0be0*/  IMAD R0, R0, 0x210, R3 ;  /* 0x0000021000007824 */ /* 0x000fe200078e0203 */
[----:B------:R-:W-:Y:S02]  /*0bf0*/  @P5 FSEL R28, R24, RZ, P4 ;  /* 0x000000ff181c5208 */ /* 0x000fe40002000000 */
[----:B------:R-:W-:Y:S02]  /*0c00*/  @P5 FSEL R30, R2, RZ, P4 ;  /* 0x000000ff021e5208 */ /* 0x000fe40002000000 */
[----:B------:R-:W-:-:S02]  /*0c10*/  SEL R12, R13, RZ, P2 ;  /* 0x000000ff0d0c7207 */ /* 0x000fc40001000000 */
[----:B------:R-:W-:Y:S02]  /*0c20*/  ISETP.GE.AND P4, PT, R3, 0x58, PT ;  /* 0x000000580300780c */ /* 0x000fe40003f86270 */
[----:B------:R-:W-:Y:S01]  /*0c30*/  ISETP.GE.U32.AND P5, PT, R29, 0x58, PT ;  /* 0x000000581d00780c */ /* 0x000fe20003fa6070 */
[----:B------:R-:W0:Y:S01]  /*0c40*/  LDC.64 R2, c[0x0][0x268] ;  /* 0x00009a00ff027b82 */ /* 0x000e220000000a00 */
[----:B------:R-:W-:Y:S02]  /*0c50*/  SEL R13, R14, RZ, P2 ;  /* 0x000000ff0e0d7207 */ /* 0x000fe40001000000 */
[----:B------:R-:W-:Y:S02]  /*0c60*/  SEL R14, R15, RZ, P2 ;  /* 0x000000ff0f0e7207 */ /* 0x000fe40001000000 */
[----:B------:R-:W-:Y:S02]  /*0c70*/  ISETP.GE.U32.AND P2, PT, R31, 0x58, PT ;  /* 0x000000581f00780c */ /* 0x000fe40003f46070 */
[----:B------:R-:W-:-:S02]  /*0c80*/  SEL R19, R19, RZ, P3 ;  /* 0x000000ff13137207 */ /* 0x000fc40001800000 */
[----:B------:R-:W-:Y:S01]  /*0c90*/  SEL R17, R17, RZ, P3 ;  /* 0x000000ff11117207 */ /* 0x000fe20001800000 */
[----:B------:R-:W-:-:S04]  /*0ca0*/  IMAD R25, R25, 0x2100, R0 ;  /* 0x0000210019197824 */ /* 0x000fc800078e0200 */
[----:B0-----:R-:W-:Y:S01]  /*0cb0*/  IMAD.WIDE R2, R25, 0x4, R2 ;  /* 0x0000000419027825 */ /* 0x001fe200078e0202 */
[----:B--2---:R-:W-:Y:S02]  /*0cc0*/  SEL R8, R8, RZ, P6 ;  /* 0x000000ff08087207 */ /* 0x004fe40003000000 */
[----:B------:R-:W-:Y:S02]  /*0cd0*/  SEL R9, R9, RZ, P6 ;  /* 0x000000ff09097207 */ /* 0x000fe40003000000 */
[----:B------:R-:W-:Y:S02]  /*0ce0*/  SEL R10, R10, RZ, P6 ;  /* 0x000000ff0a0a7207 */ /* 0x000fe40003000000 */
[----:B------:R-:W-:Y:S02]  /*0cf0*/  SEL R11, R11, RZ, P6 ;  /* 0x000000ff0b0b7207 */ /* 0x000fe40003000000 */
[----:B-----5:R-:W-:Y:S02]  /*0d00*/  SEL R15, R20, RZ, P6 ;  /* 0x000000ff140f7207 */ /* 0x020fe40003000000 */
[----:B------:R-:W-:-:S02]  /*0d10*/  SEL R24, R23, RZ, P6 ;  /* 0x000000ff17187207 */ /* 0x000fc40003000000 */
[----:B------:R-:W-:Y:S02]  /*0d20*/  SEL R23, R22, RZ, P6 ;  /* 0x000000ff16177207 */ /* 0x000fe40003000000 */
[----:B------:R-:W-:Y:S01]  /*0d30*/  SEL R20, R21, RZ, P6 ;  /* 0x000000ff15147207 */ /* 0x000fe20003000000 */
[----:B------:R-:W-:Y:S01]  /*0d40*/  @!P1 FADD R30, R11, R24 ;  /* 0x000000180b1e9221 */ /* 0x000fe20000000000 */
[----:B------:R-:W-:Y:S01]  /*0d50*/  @!P1 FADD R34, R8, R15 ;  /* 0x0000000f08229221 */ /* 0x000fe20000000000 */
[----:B------:R-:W-:Y:S01]  /*0d60*/  @!P1 FADD R28, R10, R23 ;  /* 0x000000170a1c9221 */ /* 0x000fe20000000000 */
[----:B------:R-:W-:Y:S01]  /*0d70*/  SEL R11, R18, RZ, P3 ;  /* 0x000000ff120b7207 */ /* 0x000fe20001800000 */
[----:B------:R-:W-:Y:S01]  /*0d80*/  @!P1 FADD R36, R9, R20 ;  /* 0x0000001409249221 */ /* 0x000fe20000000000 */
[----:B------:R-:W-:Y:S02]  /*0d90*/  SEL R9, R16, RZ, P3 ;  /* 0x000000ff10097207 */ /* 0x000fe40001800000 */
[----:B------:R-:W-:-:S02]  /*0da0*/  @P5 FSEL R14, R19, R30, !P2 ;  /* 0x0000001e130e5208 */ /* 0x000fc40005000000 */
[----:B------:R-:W-:Y:S02]  /*0db0*/  @P5 FSEL R27, R9, R34, !P2 ;  /* 0x00000022091b5208 */ /* 0x000fe40005000000 */
[----:B------:R-:W-:Y:S02]  /*0dc0*/  @P5 FSEL R13, R11, R28, !P2 ;  /* 0x0000001c0b0d5208 */ /* 0x000fe40005000000 */
[----:B------:R-:W-:Y:S02]  /*0dd0*/  @P5 FSEL R12, R17, R36, !P2 ;  /* 0x00000024110c5208 */ /* 0x000fe40005000000 */
[----:B------:R-:W-:Y:S02]  /*0de0*/  FSEL R4, R4, R27, !P4 ;  /* 0x0000001b04047208 */ /* 0x000fe40006000000 */
[----:B------:R-:W-:Y:S02]  /*0df0*/  FSEL R7, R7, R14, !P4 ;  /* 0x0000000e07077208 */ /* 0x000fe40006000000 */
[----:B------:R-:W-:-:S02]  /*0e00*/  FSEL R6, R6, R13, !P4 ;  /* 0x0000000d06067208 */ /* 0x000fc40006000000 */
[----:B------:R-:W-:Y:S02]  /*0e10*/  FSEL R5, R5, R12, !P4 ;  /* 0x0000000c05057208 */ /* 0x000fe40006000000 */
[----:B------:R-:W-:Y:S02]  /*0e20*/  FSETP.GEU.AND P1, PT, R7, RZ, PT ;  /* 0x000000ff0700720b */ /* 0x000fe40003f2e000 */
[----:B------:R-:W-:Y:S02]  /*0e30*/  FSETP.GEU.AND P2, PT, R6, RZ, PT ;  /* 0x000000ff0600720b */ /* 0x000fe40003f4e000 */
[----:B------:R-:W-:Y:S02]  /*0e40*/  FSETP.GEU.AND P3, PT, R5, RZ, PT ;  /* 0x000000ff0500720b */ /* 0x000fe40003f6e000 */
[----:B------:R-:W-:Y:S02]  /*0e50*/  FSETP.GEU.AND P4, PT, R4, RZ, PT ;  /* 0x000000ff0400720b */ /* 0x000fe40003f8e000 */
[----:B------:R-:W-:-:S02]  /*0e60*/  SEL R7, R7, RZ, P1 ;  /* 0x000000ff07077207 */ /* 0x000fc40000800000 */
[----:B------:R-:W-:Y:S02]  /*0e70*/  SEL R6, R6, RZ, P2 ;  /* 0x000000ff06067207 */ /* 0x000fe40001000000 */
[----:B------:R-:W-:Y:S02]  /*0e80*/  SEL R5, R5, RZ, P3 ;  /* 0x000000ff05057207 */ /* 0x000fe40001800000 */
[----:B------:R-:W-:Y:S01]  /*0e90*/  SEL R4, R4, RZ, P4 ;  /* 0x000000ff04047207 */ /* 0x000fe20002000000 */
[----:B------:R-:W-:Y:S06]  /*0ea0*/  @!P0 EXIT ;  /* 0x000000000000894d */ /* 0x000fec0003800000 */
[----:B------:R-:W-:Y:S01]  /*0eb0*/  STG.E.128 desc[UR4][R2.64], R4 ;  /* 0x0000000402007986 */ /* 0x000fe2000c101d04 */
[----:B------:R-:W-:Y:S05]  /*0ec0*/  EXIT ;  /* 0x000000000000794d */ /* 0x000fea0003800000 */
.L_x_0:
[----:B------:R-:W-:-:S00]  /*0ed0*/  BRA `(.L_x_0) ;  /* 0xfffffffc00fc7947 */ /* 0x000fc0000383ffff */
[----:B------:R-:W-:-:S00]  /*0ee0*/  NOP ;  /* 0x0000000000007918 */ /* 0x000fc00000000000 */
        /* <DEDUP_REMOVED lines=9> */
.L_x_1:


//--------------------- .nv.global.init           --------------------------
	.section	.nv.global.init,"aw",@progbits
.nv.global.init:
	.type		_$_str,@object
	.size		_$_str,(_$_str_$_2 - _$_str)
_$_str:
        /*0000*/ 	.byte	0x5f, 0x5f, 0x43, 0x55, 0x44, 0x41, 0x5f, 0x46, 0x54, 0x5a, 0x00
	.type		_$_str_$_2,@object
	.size		_$_str_$_2,(.L_1 - _$_str_$_2)
_$_str_$_2:
        /*000b*/ 	.byte	0x5f, 0x5f, 0x43, 0x55, 0x44, 0x41, 0x5f, 0x50, 0x52, 0x45, 0x43, 0x5f, 0x53, 0x51, 0x52, 0x54
        /*001b*/ 	.byte	0x00
.L_1:


//--------------------- .nv.constant0.triton_poi_fused_cat_relu_50 --------------------------
	.section	.nv.constant0.triton_poi_fused_cat_relu_50,"a",@progbits
	.sectionflags	@""
	.align	4
.nv.constant0.triton_poi_fused_cat_relu_50:
	.zero		632
